//
// Generated by NVIDIA NVVM Compiler
//
// Compiler Build ID: CL-36424714
// Cuda compilation tools, release 13.0, V13.0.88
// Based on NVVM 20.0.0
//

.version 9.0
.target sm_100
.address_size 64

	// .globl	_Z20naiveHistogramKernelPjS_j

.visible .entry _Z20naiveHistogramKernelPjS_j(
	.param .u64 .ptr .align 1 _Z20naiveHistogramKernelPjS_j_param_0,
	.param .u64 .ptr .align 1 _Z20naiveHistogramKernelPjS_j_param_1,
	.param .u32 _Z20naiveHistogramKernelPjS_j_param_2
)
{
	.reg .pred 	%p<3>;
	.reg .b32 	%r<13>;
	.reg .b64 	%rd<9>;

	ld.param.u64 	%rd3, [_Z20naiveHistogramKernelPjS_j_param_0];
	ld.param.u64 	%rd4, [_Z20naiveHistogramKernelPjS_j_param_1];
	ld.param.u32 	%r6, [_Z20naiveHistogramKernelPjS_j_param_2];
	mov.u32 	%r1, %ntid.x;
	mov.u32 	%r7, %ctaid.x;
	mov.u32 	%r8, %tid.x;
	mad.lo.s32 	%r12, %r1, %r7, %r8;
	setp.ge.u32 	%p1, %r12, %r6;
	@%p1 bra 	$L__BB0_3;
	mov.u32 	%r9, %nctaid.x;
	mul.lo.s32 	%r3, %r1, %r9;
	cvta.to.global.u64 	%rd1, %rd3;
	cvta.to.global.u64 	%rd2, %rd4;
$L__BB0_2:
	mul.wide.s32 	%rd5, %r12, 4;
	add.s64 	%rd6, %rd1, %rd5;
	ld.global.u32 	%r10, [%rd6];
	mul.wide.u32 	%rd7, %r10, 4;
	add.s64 	%rd8, %rd2, %rd7;
	atom.global.add.u32 	%r11, [%rd8], 1;
	add.s32 	%r12, %r12, %r3;
	setp.lt.u32 	%p2, %r12, %r6;
	@%p2 bra 	$L__BB0_2;
$L__BB0_3:
	ret;

}
	// .globl	_Z19naiveSaturateKernelPj
.visible .entry _Z19naiveSaturateKernelPj(
	.param .u64 .ptr .align 1 _Z19naiveSaturateKernelPj_param_0
)
{
	.reg .pred 	%p<7>;
	.reg .b32 	%r<40>;
	.reg .b64 	%rd<11>;

	ld.param.u64 	%rd2, [_Z19naiveSaturateKernelPj_param_0];
	cvta.to.global.u64 	%rd1, %rd2;
	mov.u32 	%r12, %ntid.x;
	mov.u32 	%r13, %ctaid.x;
	mov.u32 	%r14, %tid.x;
	mad.lo.s32 	%r38, %r12, %r13, %r14;
	mov.u32 	%r15, %nctaid.x;
	mul.lo.s32 	%r2, %r12, %r15;
	setp.gt.s32 	%p1, %r38, 4095;
	@%p1 bra 	$L__BB1_7;
	add.s32 	%r16, %r38, %r2;
	max.s32 	%r17, %r16, 4096;
	setp.lt.s32 	%p2, %r16, 4096;
	selp.u32 	%r18, 1, 0, %p2;
	add.s32 	%r19, %r16, %r18;
	sub.s32 	%r20, %r17, %r19;
	div.u32 	%r21, %r20, %r2;
	add.s32 	%r3, %r21, %r18;
	and.b32  	%r22, %r3, 3;
	setp.eq.s32 	%p3, %r22, 3;
	@%p3 bra 	$L__BB1_4;
	add.s32 	%r23, %r3, 1;
	and.b32  	%r24, %r23, 3;
	neg.s32 	%r36, %r24;
$L__BB1_3:
	.pragma "nounroll";
	mul.wide.s32 	%rd3, %r38, 4;
	add.s64 	%rd4, %rd1, %rd3;
	ld.global.u32 	%r25, [%rd4];
	max.u32 	%r26, %r25, 127;
	st.global.u32 	[%rd4], %r26;
	add.s32 	%r38, %r38, %r2;
	add.s32 	%r36, %r36, 1;
	setp.ne.s32 	%p4, %r36, 0;
	@%p4 bra 	$L__BB1_3;
$L__BB1_4:
	setp.lt.u32 	%p5, %r3, 3;
	@%p5 bra 	$L__BB1_7;
	mul.wide.s32 	%rd7, %r2, 4;
	shl.b32 	%r35, %r2, 2;
$L__BB1_6:
	mul.wide.s32 	%rd5, %r38, 4;
	add.s64 	%rd6, %rd1, %rd5;
	ld.global.u32 	%r27, [%rd6];
	max.u32 	%r28, %r27, 127;
	st.global.u32 	[%rd6], %r28;
	add.s64 	%rd8, %rd6, %rd7;
	ld.global.u32 	%r29, [%rd8];
	max.u32 	%r30, %r29, 127;
	st.global.u32 	[%rd8], %r30;
	add.s64 	%rd9, %rd8, %rd7;
	ld.global.u32 	%r31, [%rd9];
	max.u32 	%r32, %r31, 127;
	st.global.u32 	[%rd9], %r32;
	add.s64 	%rd10, %rd9, %rd7;
	ld.global.u32 	%r33, [%rd10];
	max.u32 	%r34, %r33, 127;
	st.global.u32 	[%rd10], %r34;
	add.s32 	%r38, %r35, %r38;
	setp.lt.s32 	%p6, %r38, 4096;
	@%p6 bra 	$L__BB1_6;
$L__BB1_7:
	ret;

}


// ===== COMPILED SASS (sm_100) =====

	.target	sm_100

	.elftype	@"ET_EXEC"


//--------------------- .note.nv.tkinfo           --------------------------
	.section	.note.nv.tkinfo,"",@"SHT_NOTE"
	.sectionflags	@"SHF_NOTE_NV_TKINFO"
	.tkinfo
        /*0018*/ 	.word	0x00000002
        /*0030*/ 	.string	""
        /*0030*/ 	.string	"ptxas"
        /*0030*/ 	.string	"Cuda compilation tools, release 13.0, V13.0.88"
        /*0030*/ 	.string	"Build cuda_13.0.r13.0/compiler.36424714_0"
        /*0030*/ 	.string	"-arch sm_100 -m 64 "



//--------------------- .note.nv.cuinfo           --------------------------
	.section	.note.nv.cuinfo,"",@"SHT_NOTE"
	.sectionflags	@"SHF_NOTE_NV_CUINFO"
        /*0018*/ 	.short	0x0002
        /*001a*/ 	.short	0x0064
        /*001c*/ 	.short	0x0082
	.zero		2


//--------------------- .nv.info                  --------------------------
	.section	.nv.info,"",@"SHT_CUDA_INFO"
	.align	4


	//----- nvinfo : EIATTR_REGCOUNT
	.align		4
        /*0000*/ 	.byte	0x04, 0x2f
        /*0002*/ 	.short	(.L_1 - .L_0)
	.align		4
.L_0:
        /*0004*/ 	.word	index@(_Z20naiveHistogramKernelPjS_j)
        /*0008*/ 	.word	0x0000000e


	//----- nvinfo : EIATTR_FRAME_SIZE
	.align		4
.L_1:
        /*000c*/ 	.byte	0x04, 0x11
        /*000e*/ 	.short	(.L_3 - .L_2)
	.align		4
.L_2:
        /*0010*/ 	.word	index@(_Z20naiveHistogramKernelPjS_j)
        /*0014*/ 	.word	0x00000000


	//----- nvinfo : EIATTR_REGCOUNT
	.align		4
.L_3:
        /*0018*/ 	.byte	0x04, 0x2f
        /*001a*/ 	.short	(.L_5 - .L_4)
	.align		4
.L_4:
        /*001c*/ 	.word	index@(_Z19naiveSaturateKernelPj)
        /*0020*/ 	.word	0x00000018


	//----- nvinfo : EIATTR_FRAME_SIZE
	.align		4
.L_5:
        /*0024*/ 	.byte	0x04, 0x11
        /*0026*/ 	.short	(.L_7 - .L_6)
	.align		4
.L_6:
        /*0028*/ 	.word	index@(_Z19naiveSaturateKernelPj)
        /*002c*/ 	.word	0x00000000


	//----- nvinfo : EIATTR_MIN_STACK_SIZE
	.align		4
.L_7:
        /*0030*/ 	.byte	0x04, 0x12
        /*0032*/ 	.short	(.L_9 - .L_8)
	.align		4
.L_8:
        /*0034*/ 	.word	index@(_Z19naiveSaturateKernelPj)
        /*0038*/ 	.word	0x00000000


	//----- nvinfo : EIATTR_MIN_STACK_SIZE
	.align		4
.L_9:
        /*003c*/ 	.byte	0x04, 0x12
        /*003e*/ 	.short	(.L_11 - .L_10)
	.align		4
.L_10:
        /*0040*/ 	.word	index@(_Z20naiveHistogramKernelPjS_j)
        /*0044*/ 	.word	0x00000000
.L_11:


//--------------------- .nv.compat                --------------------------
	.section	.nv.compat,"",@"SHT_CUDA_COMPAT_INFO"
	.align	4
        /*0000*/ 	.byte	0x02, 0x09, 0x00, 0x00, 0x02, 0x02, 0x01, 0x00, 0x02, 0x05, 0x05, 0x00, 0x03, 0x07, 0x01, 0x01
        /*0010*/ 	.byte	0x02, 0x03, 0x00, 0x00, 0x02, 0x06, 0x01, 0x00, 0x04, 0x0b, 0x08, 0x00, 0x09, 0x00, 0x00, 0x00
        /*0020*/ 	.byte	0x00, 0x00, 0x00, 0x00


//--------------------- .nv.info._Z19naiveSaturateKernelPj --------------------------
	.section	.nv.info._Z19naiveSaturateKernelPj,"",@"SHT_CUDA_INFO"
	.sectionflags	@""
	.align	4


	//----- nvinfo : EIATTR_CUDA_API_VERSION
	.align		4
        /*0000*/ 	.byte	0x04, 0x37
        /*0002*/ 	.short	(.L_13 - .L_12)
.L_12:
        /*0004*/ 	.word	0x00000082


	//----- nvinfo : EIATTR_KPARAM_INFO
	.align		4
.L_13:
        /*0008*/ 	.byte	0x04, 0x17
        /*000a*/ 	.short	(.L_15 - .L_14)
.L_14:
        /*000c*/ 	.word	0x00000000
        /*0010*/ 	.short	0x0000
        /*0012*/ 	.short	0x0000
        /*0014*/ 	.byte	0x00, 0xf5, 0x21, 0x00


	//----- nvinfo : EIATTR_SPARSE_MMA_MASK
	.align		4
.L_15:
        /*0018*/ 	.byte	0x03, 0x50
        /*001a*/ 	.short	0x0000


	//----- nvinfo : EIATTR_MAXREG_COUNT
	.align		4
        /*001c*/ 	.byte	0x03, 0x1b
        /*001e*/ 	.short	0x00ff


	//----- nvinfo : EIATTR_MERCURY_ISA_VERSION
	.align		4
        /*0020*/ 	.byte	0x03, 0x5f
        /*0022*/ 	.short	0x0101


	//----- nvinfo : EIATTR_VRC_CTA_INIT_COUNT
	.align		4
        /*0024*/ 	.byte	0x02, 0x4a
	.zero		1
	.zero		1


	//----- nvinfo : EIATTR_EXIT_INSTR_OFFSETS
	.align		4
        /*0028*/ 	.byte	0x04, 0x1c
        /*002a*/ 	.short	(.L_17 - .L_16)


	//   ....[0]....
.L_16:
        /*002c*/ 	.word	0x00000080


	//   ....[1]....
        /*0030*/ 	.word	0x00000350


	//   ....[2]....
        /*0034*/ 	.word	0x00000490


	//----- nvinfo : EIATTR_CRS_STACK_SIZE
	.align		4
.L_17:
        /*0038*/ 	.byte	0x04, 0x1e
        /*003a*/ 	.short	(.L_19 - .L_18)
.L_18:
        /*003c*/ 	.word	0x00000000


	//----- nvinfo : EIATTR_CBANK_PARAM_SIZE
	.align		4
.L_19:
        /*0040*/ 	.byte	0x03, 0x19
        /*0042*/ 	.short	0x0008


	//----- nvinfo : EIATTR_PARAM_CBANK
	.align		4
        /*0044*/ 	.byte	0x04, 0x0a
        /*0046*/ 	.short	(.L_21 - .L_20)
	.align		4
.L_20:
        /*0048*/ 	.word	index@(.nv.constant0._Z19naiveSaturateKernelPj)
        /*004c*/ 	.short	0x0380
        /*004e*/ 	.short	0x0008


	//----- nvinfo : EIATTR_SW_WAR
	.align		4
.L_21:
        /*0050*/ 	.byte	0x04, 0x36
        /*0052*/ 	.short	(.L_23 - .L_22)
.L_22:
        /*0054*/ 	.word	0x00000008
.L_23:


//--------------------- .nv.info._Z20naiveHistogramKernelPjS_j --------------------------
	.section	.nv.info._Z20naiveHistogramKernelPjS_j,"",@"SHT_CUDA_INFO"
	.sectionflags	@""
	.align	4


	//----- nvinfo : EIATTR_CUDA_API_VERSION
	.align		4
        /*0000*/ 	.byte	0x04, 0x37
        /*0002*/ 	.short	(.L_25 - .L_24)
.L_24:
        /*0004*/ 	.word	0x00000082


	//----- nvinfo : EIATTR_KPARAM_INFO
	.align		4
.L_25:
        /*0008*/ 	.byte	0x04, 0x17
        /*000a*/ 	.short	(.L_27 - .L_26)
.L_26:
        /*000c*/ 	.word	0x00000000
        /*0010*/ 	.short	0x0002
        /*0012*/ 	.short	0x0010
        /*0014*/ 	.byte	0x00, 0xf0, 0x11, 0x00


	//----- nvinfo : EIATTR_KPARAM_INFO
	.align		4
.L_27:
        /*0018*/ 	.byte	0x04, 0x17
        /*001a*/ 	.short	(.L_29 - .L_28)
.L_28:
        /*001c*/ 	.word	0x00000000
        /*0020*/ 	.short	0x0001
        /*0022*/ 	.short	0x0008
        /*0024*/ 	.byte	0x00, 0xf5, 0x21, 0x00


	//----- nvinfo : EIATTR_KPARAM_INFO
	.align		4
.L_29:
        /*0028*/ 	.byte	0x04, 0x17
        /*002a*/ 	.short	(.L_31 - .L_30)
.L_30:
        /*002c*/ 	.word	0x00000000
        /*0030*/ 	.short	0x0000
        /*0032*/ 	.short	0x0000
        /*0034*/ 	.byte	0x00, 0xf5, 0x21, 0x00


	//----- nvinfo : EIATTR_SPARSE_MMA_MASK
	.align		4
.L_31:
        /*0038*/ 	.byte	0x03, 0x50
        /*003a*/ 	.short	0x0000


	//----- nvinfo : EIATTR_MAXREG_COUNT
	.align		4
        /*003c*/ 	.byte	0x03, 0x1b
        /*003e*/ 	.short	0x00ff


	//----- nvinfo : EIATTR_MERCURY_ISA_VERSION
	.align		4
        /*0040*/ 	.byte	0x03, 0x5f
        /*0042*/ 	.short	0x0101


	//----- nvinfo : EIATTR_VRC_CTA_INIT_COUNT
	.align		4
        /*0044*/ 	.byte	0x02, 0x4a
	.zero		1
	.zero		1


	//----- nvinfo : EIATTR_EXIT_INSTR_OFFSETS
	.align		4
        /*0048*/ 	.byte	0x04, 0x1c
        /*004a*/ 	.short	(.L_33 - .L_32)


	//   ....[0]....
.L_32:
        /*004c*/ 	.word	0x00000070


	//   ....[1]....
        /*0050*/ 	.word	0x00000150


	//----- nvinfo : EIATTR_CRS_STACK_SIZE
	.align		4
.L_33:
        /*0054*/ 	.byte	0x04, 0x1e
        /*0056*/ 	.short	(.L_35 - .L_34)
.L_34:
        /*0058*/ 	.word	0x00000000


	//----- nvinfo : EIATTR_CBANK_PARAM_SIZE
	.align		4
.L_35:
        /*005c*/ 	.byte	0x03, 0x19
        /*005e*/ 	.short	0x0014


	//----- nvinfo : EIATTR_PARAM_CBANK
	.align		4
        /*0060*/ 	.byte	0x04, 0x0a
        /*0062*/ 	.short	(.L_37 - .L_36)
	.align		4
.L_36:
        /*0064*/ 	.word	index@(.nv.constant0._Z20naiveHistogramKernelPjS_j)
        /*0068*/ 	.short	0x0380
        /*006a*/ 	.short	0x0014


	//----- nvinfo : EIATTR_SW_WAR
	.align		4
.L_37:
        /*006c*/ 	.byte	0x04, 0x36
        /*006e*/ 	.short	(.L_39 - .L_38)
.L_38:
        /*0070*/ 	.word	0x00000008
.L_39:


//--------------------- .nv.callgraph             --------------------------
	.section	.nv.callgraph,"",@"SHT_CUDA_CALLGRAPH"
	.align	4
	.sectionentsize	8
	.align		4
        /*0000*/ 	.word	0x00000000
	.align		4
        /*0004*/ 	.word	0xffffffff
	.align		4
        /*0008*/ 	.word	0x00000000
	.align		4
        /*000c*/ 	.word	0xfffffffe
	.align		4
        /*0010*/ 	.word	0x00000000
	.align		4
        /*0014*/ 	.word	0xfffffffd
	.align		4
        /*0018*/ 	.word	0x00000000
	.align		4
        /*001c*/ 	.word	0xfffffffc


//--------------------- .text._Z19naiveSaturateKernelPj --------------------------
	.section	.text._Z19naiveSaturateKernelPj,"ax",@progbits
	.align	128
        .global         _Z19naiveSaturateKernelPj
        .type           _Z19naiveSaturateKernelPj,@function
        .size           _Z19naiveSaturateKernelPj,(.L_x_7 - _Z19naiveSaturateKernelPj)
        .other          _Z19naiveSaturateKernelPj,@"STO_CUDA_ENTRY STV_DEFAULT"
_Z19naiveSaturateKernelPj:
.text._Z19naiveSaturateKernelPj:
[----:B------:R-:W-:Y:S01]  /*0000*/  LDC R1, c[0x0][0x37c] ;  /* 0x0000df00ff017b82 */ /* 0x000fe20000000800 */
[----:B------:R-:W0:Y:S01]  /*0010*/  S2R R5, SR_CTAID.X ;  /* 0x0000000000057919 */ /* 0x000e220000002500 */
[----:B------:R-:W0:Y:S06]  /*0020*/  LDCU UR4, c[0x0][0x360] ;  /* 0x00006c00ff0477ac */ /* 0x000e2c0008000800 */
[----:B------:R-:W1:Y:S01]  /*0030*/  LDC R2, c[0x0][0x370] ;  /* 0x0000dc00ff027b82 */ /* 0x000e620000000800 */
[----:B------:R-:W0:Y:S02]  /*0040*/  S2R R0, SR_TID.X ;  /* 0x0000000000007919 */ /* 0x000e240000002100 */
[----:B0-----:R-:W-:-:S02]  /*0050*/  IMAD R5, R5, UR4, R0 ;  /* 0x0000000405057c24 */ /* 0x001fc4000f8e0200 */
[----:B-1----:R-:W-:-:S03]  /*0060*/  IMAD R0, R2, UR4, RZ ;  /* 0x0000000402007c24 */ /* 0x002fc6000f8e02ff */
[----:B------:R-:W-:-:S13]  /*0070*/  ISETP.GT.AND P0, PT, R5, 0xfff, PT ;  /* 0x00000fff0500780c */ /* 0x000fda0003f04270 */
[----:B------:R-:W-:Y:S05]  /*0080*/  @P0 EXIT ;  /* 0x000000000000094d */ /* 0x000fea0003800000 */
[----:B------:R-:W0:Y:S01]  /*0090*/  I2F.U32.RP R8, R0 ;  /* 0x0000000000087306 */ /* 0x000e220000209000 */
[C---:B------:R-:W-:Y:S01]  /*00a0*/  IMAD.IADD R4, R0.reuse, 0x1, R5 ;  /* 0x0000000100047824 */ /* 0x040fe200078e0205 */
[----:B------:R-:W-:Y:S01]  /*00b0*/  ISETP.NE.U32.AND P2, PT, R0, RZ, PT ;  /* 0x000000ff0000720c */ /* 0x000fe20003f45070 */
[----:B------:R-:W-:Y:S01]  /*00c0*/  IMAD.MOV R9, RZ, RZ, -R0 ;  /* 0x000000ffff097224 */ /* 0x000fe200078e0a00 */
[----:B------:R-:W1:Y:S01]  /*00d0*/  LDCU.64 UR4, c[0x0][0x358] ;  /* 0x00006b00ff0477ac */ /* 0x000e620008000a00 */
[----:B------:R-:W-:Y:S01]  /*00e0*/  BSSY.RECONVERGENT B0, `(.L_x_0) ;  /* 0x0000026000007945 */ /* 0x000fe20003800200 */
[C---:B------:R-:W-:Y:S02]  /*00f0*/  ISETP.GE.AND P0, PT, R4.reuse, 0x1000, PT ;  /* 0x000010000400780c */ /* 0x040fe40003f06270 */
[----:B------:R-:W-:Y:S02]  /*0100*/  VIMNMX R7, PT, PT, R4, 0x1000, !PT ;  /* 0x0000100004077848 */ /* 0x000fe40007fe0100 */
[----:B------:R-:W-:-:S04]  /*0110*/  SEL R6, RZ, 0x1, P0 ;  /* 0x00000001ff067807 */ /* 0x000fc80000000000 */
[----:B------:R-:W-:Y:S01]  /*0120*/  IADD3 R7, PT, PT, R7, -R4, -R6 ;  /* 0x8000000407077210 */ /* 0x000fe20007ffe806 */
[----:B0-----:R-:W0:Y:S02]  /*0130*/  MUFU.RCP R8, R8 ;  /* 0x0000000800087308 */ /* 0x001e240000001000 */
[----:B0-----:R-:W-:-:S06]  /*0140*/  VIADD R2, R8, 0xffffffe ;  /* 0x0ffffffe08027836 */ /* 0x001fcc0000000000 */
[----:B------:R0:W2:Y:S02]  /*0150*/  F2I.FTZ.U32.TRUNC.NTZ R3, R2 ;  /* 0x0000000200037305 */ /* 0x0000a4000021f000 */
[----:B0-----:R-:W-:Y:S02]  /*0160*/  HFMA2 R2, -RZ, RZ, 0, 0 ;  /* 0x00000000ff027431 */ /* 0x001fe400000001ff */
[----:B--2---:R-:W-:-:S04]  /*0170*/  IMAD R9, R9, R3, RZ ;  /* 0x0000000309097224 */ /* 0x004fc800078e02ff */
[----:B------:R-:W-:-:S06]  /*0180*/  IMAD.HI.U32 R8, R3, R9, R2 ;  /* 0x0000000903087227 */ /* 0x000fcc00078e0002 */
[----:B------:R-:W-:-:S04]  /*0190*/  IMAD.HI.U32 R9, R8, R7, RZ ;  /* 0x0000000708097227 */ /* 0x000fc800078e00ff */
[----:B------:R-:W-:-:S04]  /*01a0*/  IMAD.MOV R2, RZ, RZ, -R9 ;  /* 0x000000ffff027224 */ /* 0x000fc800078e0a09 */
[----:B------:R-:W-:Y:S02]  /*01b0*/  IMAD R7, R0, R2, R7 ;  /* 0x0000000200077224 */ /* 0x000fe400078e0207 */
[----:B------:R-:W0:Y:S03]  /*01c0*/  LDC.64 R2, c[0x0][0x380] ;  /* 0x0000e000ff027b82 */ /* 0x000e260000000a00 */
[----:B------:R-:W-:-:S13]  /*01d0*/  ISETP.GE.U32.AND P0, PT, R7, R0, PT ;  /* 0x000000000700720c */ /* 0x000fda0003f06070 */
[----:B------:R-:W-:Y:S01]  /*01e0*/  @P0 IMAD.IADD R7, R7, 0x1, -R0 ;  /* 0x0000000107070824 */ /* 0x000fe200078e0a00 */
[----:B------:R-:W-:-:S04]  /*01f0*/  @P0 IADD3 R9, PT, PT, R9, 0x1, RZ ;  /* 0x0000000109090810 */ /* 0x000fc80007ffe0ff */
[----:B------:R-:W-:-:S13]  /*0200*/  ISETP.GE.U32.AND P1, PT, R7, R0, PT ;  /* 0x000000000700720c */ /* 0x000fda0003f26070 */
[----:B------:R-:W-:Y:S01]  /*0210*/  @P1 VIADD R9, R9, 0x1 ;  /* 0x0000000109091836 */ /* 0x000fe20000000000 */
[----:B------:R-:W-:-:S05]  /*0220*/  @!P2 LOP3.LUT R9, RZ, R0, RZ, 0x33, !PT ;  /* 0x00000000ff09a212 */ /* 0x000fca00078e33ff */
[----:B------:R-:W-:-:S05]  /*0230*/  IMAD.IADD R4, R6, 0x1, R9 ;  /* 0x0000000106047824 */ /* 0x000fca00078e0209 */
[C---:B------:R-:W-:Y:S02]  /*0240*/  LOP3.LUT R6, R4.reuse, 0x3, RZ, 0xc0, !PT ;  /* 0x0000000304067812 */ /* 0x040fe400078ec0ff */
[----:B------:R-:W-:Y:S02]  /*0250*/  ISETP.GE.U32.AND P1, PT, R4, 0x3, PT ;  /* 0x000000030400780c */ /* 0x000fe40003f26070 */
[----:B------:R-:W-:-:S13]  /*0260*/  ISETP.NE.AND P0, PT, R6, 0x3, PT ;  /* 0x000000030600780c */ /* 0x000fda0003f05270 */
[----:B01----:R-:W-:Y:S05]  /*0270*/  @!P0 BRA `(.L_x_1) ;  /* 0x0000000000308947 */ /* 0x003fea0003800000 */
[----:B------:R-:W0:Y:S01]  /*0280*/  LDC.64 R8, c[0x0][0x380] ;  /* 0x0000e000ff087b82 */ /* 0x000e220000000a00 */
[----:B------:R-:W-:-:S04]  /*0290*/  IADD3 R4, PT, PT, R4, 0x1, RZ ;  /* 0x0000000104047810 */ /* 0x000fc80007ffe0ff */
[----:B------:R-:W-:-:S05]  /*02a0*/  LOP3.LUT R4, R4, 0x3, RZ, 0xc0, !PT ;  /* 0x0000000304047812 */ /* 0x000fca00078ec0ff */
[----:B------:R-:W-:-:S07]  /*02b0*/  IMAD.MOV R4, RZ, RZ, -R4 ;  /* 0x000000ffff047224 */ /* 0x000fce00078e0a04 */
.L_x_2:
[----:B01----:R-:W-:-:S05]  /*02c0*/  IMAD.WIDE R6, R5, 0x4, R8 ;  /* 0x0000000405067825 */ /* 0x003fca00078e0208 */
[----:B------:R-:W2:Y:S01]  /*02d0*/  LDG.E R10, desc[UR4][R6.64] ;  /* 0x00000004060a7981 */ /* 0x000ea2000c1e1900 */
[----:B------:R-:W-:Y:S01]  /*02e0*/  VIADD R4, R4, 0x1 ;  /* 0x0000000104047836 */ /* 0x000fe20000000000 */
[----:B------:R-:W-:-:S04]  /*02f0*/  IADD3 R5, PT, PT, R0, R5, RZ ;  /* 0x0000000500057210 */ /* 0x000fc80007ffe0ff */
[----:B------:R-:W-:Y:S02]  /*0300*/  ISETP.NE.AND P0, PT, R4, RZ, PT ;  /* 0x000000ff0400720c */ /* 0x000fe40003f05270 */
[----:B--2---:R-:W-:-:S05]  /*0310*/  VIMNMX.U32 R11, PT, PT, R10, 0x7f, !PT ;  /* 0x0000007f0a0b7848 */ /* 0x004fca0007fe0000 */
[----:B------:R1:W-:Y:S06]  /*0320*/  STG.E desc[UR4][R6.64], R11 ;  /* 0x0000000b06007986 */ /* 0x0003ec000c101904 */
[----:B------:R-:W-:Y:S05]  /*0330*/  @P0 BRA `(.L_x_2) ;  /* 0xfffffffc00e00947 */ /* 0x000fea000383ffff */
.L_x_1:
[----:B------:R-:W-:Y:S05]  /*0340*/  BSYNC.RECONVERGENT B0 ;  /* 0x0000000000007941 */ /* 0x000fea0003800200 */
.L_x_0:
[----:B------:R-:W-:Y:S05]  /*0350*/  @!P1 EXIT ;  /* 0x000000000000994d */ /* 0x000fea0003800000 */
.L_x_3:
[----:B0-----:R-:W-:-:S05]  /*0360*/  IMAD.WIDE R12, R5, 0x4, R2 ;  /* 0x00000004050c7825 */ /* 0x001fca00078e0202 */
[----:B------:R-:W2:Y:S01]  /*0370*/  LDG.E R4, desc[UR4][R12.64] ;  /* 0x000000040c047981 */ /* 0x000ea2000c1e1900 */
[----:B-1----:R-:W-:Y:S01]  /*0380*/  IMAD.WIDE R6, R0, 0x4, R12 ;  /* 0x0000000400067825 */ /* 0x002fe200078e020c */
[----:B--2---:R-:W-:-:S05]  /*0390*/  VIMNMX.U32 R15, PT, PT, R4, 0x7f, !PT ;  /* 0x0000007f040f7848 */ /* 0x004fca0007fe0000 */
[----:B------:R0:W-:Y:S04]  /*03a0*/  STG.E desc[UR4][R12.64], R15 ;  /* 0x0000000f0c007986 */ /* 0x0001e8000c101904 */
[----:B------:R-:W2:Y:S01]  /*03b0*/  LDG.E R4, desc[UR4][R6.64] ;  /* 0x0000000406047981 */ /* 0x000ea2000c1e1900 */
[----:B------:R-:W-:Y:S01]  /*03c0*/  IMAD.WIDE R8, R0, 0x4, R6 ;  /* 0x0000000400087825 */ /* 0x000fe200078e0206 */
[----:B--2---:R-:W-:-:S05]  /*03d0*/  VIMNMX.U32 R17, PT, PT, R4, 0x7f, !PT ;  /* 0x0000007f04117848 */ /* 0x004fca0007fe0000 */
[----:B------:R0:W-:Y:S04]  /*03e0*/  STG.E desc[UR4][R6.64], R17 ;  /* 0x0000001106007986 */ /* 0x0001e8000c101904 */
[----:B------:R-:W2:Y:S01]  /*03f0*/  LDG.E R4, desc[UR4][R8.64] ;  /* 0x0000000408047981 */ /* 0x000ea2000c1e1900 */
[----:B------:R-:W-:Y:S01]  /*0400*/  IMAD.WIDE R10, R0, 0x4, R8 ;  /* 0x00000004000a7825 */ /* 0x000fe200078e0208 */
[----:B--2---:R-:W-:-:S05]  /*0410*/  VIMNMX.U32 R19, PT, PT, R4, 0x7f, !PT ;  /* 0x0000007f04137848 */ /* 0x004fca0007fe0000 */
[----:B------:R0:W-:Y:S04]  /*0420*/  STG.E desc[UR4][R8.64], R19 ;  /* 0x0000001308007986 */ /* 0x0001e8000c101904 */
[----:B------:R-:W2:Y:S01]  /*0430*/  LDG.E R4, desc[UR4][R10.64] ;  /* 0x000000040a047981 */ /* 0x000ea2000c1e1900 */
[----:B------:R-:W-:-:S05]  /*0440*/  IMAD R5, R0, 0x4, R5 ;  /* 0x0000000400057824 */ /* 0x000fca00078e0205 */
[----:B------:R-:W-:Y:S02]  /*0450*/  ISETP.GE.AND P0, PT, R5, 0x1000, PT ;  /* 0x000010000500780c */ /* 0x000fe40003f06270 */
[----:B--2---:R-:W-:-:S05]  /*0460*/  VIMNMX.U32 R21, PT, PT, R4, 0x7f, !PT ;  /* 0x0000007f04157848 */ /* 0x004fca0007fe0000 */
[----:B------:R0:W-:Y:S06]  /*0470*/  STG.E desc[UR4][R10.64], R21 ;  /* 0x000000150a007986 */ /* 0x0001ec000c101904 */
[----:B------:R-:W-:Y:S05]  /*0480*/  @!P0 BRA `(.L_x_3) ;  /* 0xfffffffc00b48947 */ /* 0x000fea000383ffff */
[----:B------:R-:W-:Y:S05]  /*0490*/  EXIT ;  /* 0x000000000000794d */ /* 0x000fea0003800000 */
.L_x_4:
[----:B------:R-:W-:-:S00]  /*04a0*/  BRA `(.L_x_4) ;  /* 0xfffffffc00fc7947 */ /* 0x000fc0000383ffff */
[----:B------:R-:W-:-:S00]  /*04b0*/  NOP ;  /* 0x0000000000007918 */ /* 0x000fc00000000000 */
        /* <DEDUP_REMOVED lines=12> */
.L_x_7:


//--------------------- .text._Z20naiveHistogramKernelPjS_j --------------------------
	.section	.text._Z20naiveHistogramKernelPjS_j,"ax",@progbits
	.align	128
        .global         _Z20naiveHistogramKernelPjS_j
        .type           _Z20naiveHistogramKernelPjS_j,@function
        .size           _Z20naiveHistogramKernelPjS_j,(.L_x_8 - _Z20naiveHistogramKernelPjS_j)
        .other          _Z20naiveHistogramKernelPjS_j,@"STO_CUDA_ENTRY STV_DEFAULT"
_Z20naiveHistogramKernelPjS_j:
.text._Z20naiveHistogramKernelPjS_j:
[----:B------:R-:W-:Y:S01]  /*0000*/  LDC R1, c[0x0][0x37c] ;  /* 0x0000df00ff017b82 */ /* 0x000fe20000000800 */
[----:B------:R-:W0:Y:S01]  /*0010*/  S2R R0, SR_CTAID.X ;  /* 0x0000000000007919 */ /* 0x000e220000002500 */
[----:B------:R-:W0:Y:S01]  /*0020*/  LDCU UR4, c[0x0][0x360] ;  /* 0x00006c00ff0477ac */ /* 0x000e220008000800 */
[----:B------:R-:W0:Y:S01]  /*0030*/  S2R R3, SR_TID.X ;  /* 0x0000000000037919 */ /* 0x000e220000002100 */
[----:B------:R-:W1:Y:S01]  /*0040*/  LDCU UR8, c[0x0][0x390] ;  /* 0x00007200ff0877ac */ /* 0x000e620008000800 */
[----:B0-----:R-:W-:-:S05]  /*0050*/  IMAD R0, R0, UR4, R3 ;  /* 0x0000000400007c24 */ /* 0x001fca000f8e0203 */
[----:B-1----:R-:W-:-:S13]  /*0060*/  ISETP.GE.U32.AND P0, PT, R0, UR8, PT ;  /* 0x0000000800007c0c */ /* 0x002fda000bf06070 */
[----:B------:R-:W-:Y:S05]  /*0070*/  @P0 EXIT ;  /* 0x000000000000094d */ /* 0x000fea0003800000 */
[----:B------:R-:W0:Y:S01]  /*0080*/  LDC.64 R6, c[0x0][0x380] ;  /* 0x0000e000ff067b82 */ /* 0x000e220000000a00 */
[----:B------:R-:W1:Y:S01]  /*0090*/  LDCU UR5, c[0x0][0x370] ;  /* 0x00006e00ff0577ac */ /* 0x000e620008000800 */
[----:B------:R-:W2:Y:S06]  /*00a0*/  LDCU.64 UR6, c[0x0][0x358] ;  /* 0x00006b00ff0677ac */ /* 0x000eac0008000a00 */
[----:B------:R-:W3:Y:S01]  /*00b0*/  LDC.64 R8, c[0x0][0x388] ;  /* 0x0000e200ff087b82 */ /* 0x000ee20000000a00 */
[----:B-1----:R-:W-:-:S12]  /*00c0*/  UIMAD UR4, UR4, UR5, URZ ;  /* 0x00000005040472a4 */ /* 0x002fd8000f8e02ff */
.L_x_5:
[----:B0-----:R-:W-:-:S06]  /*00d0*/  IMAD.WIDE R2, R0, 0x4, R6 ;  /* 0x0000000400027825 */ /* 0x001fcc00078e0206 */
[----:B--2---:R-:W3:Y:S01]  /*00e0*/  LDG.E R3, desc[UR6][R2.64] ;  /* 0x0000000602037981 */ /* 0x004ee2000c1e1900 */
[----:B------:R-:W-:Y:S01]  /*00f0*/  IADD3 R0, PT, PT, R0, UR4, RZ ;  /* 0x0000000400007c10 */ /* 0x000fe2000fffe0ff */
[----:B-1----:R-:W-:-:S03]  /*0100*/  HFMA2 R11, -RZ, RZ, 0, 5.9604644775390625e-08 ;  /* 0x00000001ff0b7431 */ /* 0x002fc600000001ff */
[----:B------:R-:W-:Y:S01]  /*0110*/  ISETP.GE.U32.AND P0, PT, R0, UR8, PT ;  /* 0x0000000800007c0c */ /* 0x000fe2000bf06070 */
[----:B---3--:R-:W-:-:S05]  /*0120*/  IMAD.WIDE.U32 R4, R3, 0x4, R8 ;  /* 0x0000000403047825 */ /* 0x008fca00078e0008 */
[----:B------:R1:W-:Y:S07]  /*0130*/  REDG.E.ADD.STRONG.GPU desc[UR6][R4.64], R11 ;  /* 0x0000000b0400798e */ /* 0x0003ee000c12e106 */
[----:B------:R-:W-:Y:S05]  /*0140*/  @!P0 BRA `(.L_x_5) ;  /* 0xfffffffc00e08947 */ /* 0x000fea000383ffff */
[----:B------:R-:W-:Y:S05]  /*0150*/  EXIT ;  /* 0x000000000000794d */ /* 0x000fea0003800000 */
.L_x_6:
        /* <DEDUP_REMOVED lines=10> */
.L_x_8:


//--------------------- .nv.shared.reserved.0     --------------------------
	.section	.nv.shared.reserved.0,"aw",@nobits
	.weak		__nv_reservedSMEM_offset_0_alias
	.size		__nv_reservedSMEM_offset_0_alias, 0, 64
	.other		__nv_reservedSMEM_offset_0_alias,@"STO_CUDA_RESERVED_SHARED STV_DEFAULT"
__nv_reservedSMEM_offset_0_alias:
	.zero		0
	.zero		64


//--------------------- .nv.constant0._Z19naiveSaturateKernelPj --------------------------
	.section	.nv.constant0._Z19naiveSaturateKernelPj,"a",@progbits
	.sectionflags	@""
	.align	4
.nv.constant0._Z19naiveSaturateKernelPj:
	.zero		904


//--------------------- .nv.constant0._Z20naiveHistogramKernelPjS_j --------------------------
	.section	.nv.constant0._Z20naiveHistogramKernelPjS_j,"a",@progbits
	.sectionflags	@""
	.align	4
.nv.constant0._Z20naiveHistogramKernelPjS_j:
	.zero		916


//--------------------- SYMBOLS --------------------------

	.type		.nv.reservedSmem.offset0,@object
	.size		.nv.reservedSmem.offset0,0x4
